//
// Generated by NVIDIA NVVM Compiler
//
// Compiler Build ID: CL-36424714
// Cuda compilation tools, release 13.0, V13.0.88
// Based on NVVM 20.0.0
//

.version 9.0
.target sm_100
.address_size 64

	// .globl	_Z9odd_phasePii

.visible .entry _Z9odd_phasePii(
	.param .u64 .ptr .align 1 _Z9odd_phasePii_param_0,
	.param .u32 _Z9odd_phasePii_param_1
)
{
	.reg .pred 	%p<5>;
	.reg .b32 	%r<12>;
	.reg .b64 	%rd<5>;

	ld.param.u64 	%rd2, [_Z9odd_phasePii_param_0];
	ld.param.u32 	%r4, [_Z9odd_phasePii_param_1];
	mov.u32 	%r6, %ctaid.x;
	mov.u32 	%r7, %ntid.x;
	mov.u32 	%r8, %tid.x;
	mad.lo.s32 	%r9, %r6, %r7, %r8;
	and.b32  	%r10, %r9, -2147483647;
	setp.ne.s32 	%p1, %r10, 1;
	add.s32 	%r11, %r4, -1;
	setp.ge.s32 	%p2, %r9, %r11;
	or.pred  	%p3, %p1, %p2;
	@%p3 bra 	$L__BB0_3;
	cvta.to.global.u64 	%rd3, %rd2;
	mul.wide.u32 	%rd4, %r9, 4;
	add.s64 	%rd1, %rd3, %rd4;
	ld.global.u32 	%r2, [%rd1];
	ld.global.u32 	%r3, [%rd1+4];
	setp.le.s32 	%p4, %r2, %r3;
	@%p4 bra 	$L__BB0_3;
	st.global.u32 	[%rd1], %r3;
	st.global.u32 	[%rd1+4], %r2;
$L__BB0_3:
	ret;

}
	// .globl	_Z10even_phasePii
.visible .entry _Z10even_phasePii(
	.param .u64 .ptr .align 1 _Z10even_phasePii_param_0,
	.param .u32 _Z10even_phasePii_param_1
)
{
	.reg .pred 	%p<5>;
	.reg .b32 	%r<12>;
	.reg .b64 	%rd<5>;

	ld.param.u64 	%rd2, [_Z10even_phasePii_param_0];
	ld.param.u32 	%r4, [_Z10even_phasePii_param_1];
	mov.u32 	%r6, %ctaid.x;
	mov.u32 	%r7, %ntid.x;
	mov.u32 	%r8, %tid.x;
	mad.lo.s32 	%r9, %r6, %r7, %r8;
	and.b32  	%r10, %r9, 1;
	setp.eq.b32 	%p1, %r10, 1;
	add.s32 	%r11, %r4, -1;
	setp.ge.s32 	%p2, %r9, %r11;
	or.pred  	%p3, %p1, %p2;
	@%p3 bra 	$L__BB1_3;
	cvta.to.global.u64 	%rd3, %rd2;
	mul.wide.s32 	%rd4, %r9, 4;
	add.s64 	%rd1, %rd3, %rd4;
	ld.global.u32 	%r2, [%rd1];
	ld.global.u32 	%r3, [%rd1+4];
	setp.le.s32 	%p4, %r2, %r3;
	@%p4 bra 	$L__BB1_3;
	st.global.u32 	[%rd1], %r3;
	st.global.u32 	[%rd1+4], %r2;
$L__BB1_3:
	ret;

}


// ===== COMPILED SASS (sm_100) =====

	.target	sm_100

	.elftype	@"ET_EXEC"


//--------------------- .note.nv.tkinfo           --------------------------
	.section	.note.nv.tkinfo,"",@"SHT_NOTE"
	.sectionflags	@"SHF_NOTE_NV_TKINFO"
	.tkinfo
        /*0018*/ 	.word	0x00000002
        /*0030*/ 	.string	""
        /*0030*/ 	.string	"ptxas"
        /*0030*/ 	.string	"Cuda compilation tools, release 13.0, V13.0.88"
        /*0030*/ 	.string	"Build cuda_13.0.r13.0/compiler.36424714_0"
        /*0030*/ 	.string	"-arch sm_100 -m 64 "



//--------------------- .note.nv.cuinfo           --------------------------
	.section	.note.nv.cuinfo,"",@"SHT_NOTE"
	.sectionflags	@"SHF_NOTE_NV_CUINFO"
        /*0018*/ 	.short	0x0002
        /*001a*/ 	.short	0x0064
        /*001c*/ 	.short	0x0082
	.zero		2


//--------------------- .nv.info                  --------------------------
	.section	.nv.info,"",@"SHT_CUDA_INFO"
	.align	4


	//----- nvinfo : EIATTR_REGCOUNT
	.align		4
        /*0000*/ 	.byte	0x04, 0x2f
        /*0002*/ 	.short	(.L_1 - .L_0)
	.align		4
.L_0:
        /*0004*/ 	.word	index@(_Z9odd_phasePii)
        /*0008*/ 	.word	0x00000008


	//----- nvinfo : EIATTR_FRAME_SIZE
	.align		4
.L_1:
        /*000c*/ 	.byte	0x04, 0x11
        /*000e*/ 	.short	(.L_3 - .L_2)
	.align		4
.L_2:
        /*0010*/ 	.word	index@(_Z9odd_phasePii)
        /*0014*/ 	.word	0x00000000


	//----- nvinfo : EIATTR_REGCOUNT
	.align		4
.L_3:
        /*0018*/ 	.byte	0x04, 0x2f
        /*001a*/ 	.short	(.L_5 - .L_4)
	.align		4
.L_4:
        /*001c*/ 	.word	index@(_Z10even_phasePii)
        /*0020*/ 	.word	0x00000008


	//----- nvinfo : EIATTR_FRAME_SIZE
	.align		4
.L_5:
        /*0024*/ 	.byte	0x04, 0x11
        /*0026*/ 	.short	(.L_7 - .L_6)
	.align		4
.L_6:
        /*0028*/ 	.word	index@(_Z10even_phasePii)
        /*002c*/ 	.word	0x00000000


	//----- nvinfo : EIATTR_MIN_STACK_SIZE
	.align		4
.L_7:
        /*0030*/ 	.byte	0x04, 0x12
        /*0032*/ 	.short	(.L_9 - .L_8)
	.align		4
.L_8:
        /*0034*/ 	.word	index@(_Z10even_phasePii)
        /*0038*/ 	.word	0x00000000


	//----- nvinfo : EIATTR_MIN_STACK_SIZE
	.align		4
.L_9:
        /*003c*/ 	.byte	0x04, 0x12
        /*003e*/ 	.short	(.L_11 - .L_10)
	.align		4
.L_10:
        /*0040*/ 	.word	index@(_Z9odd_phasePii)
        /*0044*/ 	.word	0x00000000
.L_11:


//--------------------- .nv.compat                --------------------------
	.section	.nv.compat,"",@"SHT_CUDA_COMPAT_INFO"
	.align	4
        /*0000*/ 	.byte	0x02, 0x09, 0x00, 0x00, 0x02, 0x02, 0x01, 0x00, 0x02, 0x05, 0x05, 0x00, 0x03, 0x07, 0x01, 0x01
        /*0010*/ 	.byte	0x02, 0x03, 0x00, 0x00, 0x02, 0x06, 0x01, 0x00, 0x04, 0x0b, 0x08, 0x00, 0x09, 0x00, 0x00, 0x00
        /*0020*/ 	.byte	0x00, 0x00, 0x00, 0x00


//--------------------- .nv.info._Z10even_phasePii --------------------------
	.section	.nv.info._Z10even_phasePii,"",@"SHT_CUDA_INFO"
	.sectionflags	@""
	.align	4


	//----- nvinfo : EIATTR_CUDA_API_VERSION
	.align		4
        /*0000*/ 	.byte	0x04, 0x37
        /*0002*/ 	.short	(.L_13 - .L_12)
.L_12:
        /*0004*/ 	.word	0x00000082


	//----- nvinfo : EIATTR_KPARAM_INFO
	.align		4
.L_13:
        /*0008*/ 	.byte	0x04, 0x17
        /*000a*/ 	.short	(.L_15 - .L_14)
.L_14:
        /*000c*/ 	.word	0x00000000
        /*0010*/ 	.short	0x0001
        /*0012*/ 	.short	0x0008
        /*0014*/ 	.byte	0x00, 0xf0, 0x11, 0x00


	//----- nvinfo : EIATTR_KPARAM_INFO
	.align		4
.L_15:
        /*0018*/ 	.byte	0x04, 0x17
        /*001a*/ 	.short	(.L_17 - .L_16)
.L_16:
        /*001c*/ 	.word	0x00000000
        /*0020*/ 	.short	0x0000
        /*0022*/ 	.short	0x0000
        /*0024*/ 	.byte	0x00, 0xf5, 0x21, 0x00


	//----- nvinfo : EIATTR_SPARSE_MMA_MASK
	.align		4
.L_17:
        /*0028*/ 	.byte	0x03, 0x50
        /*002a*/ 	.short	0x0000


	//----- nvinfo : EIATTR_MAXREG_COUNT
	.align		4
        /*002c*/ 	.byte	0x03, 0x1b
        /*002e*/ 	.short	0x00ff


	//----- nvinfo : EIATTR_MERCURY_ISA_VERSION
	.align		4
        /*0030*/ 	.byte	0x03, 0x5f
        /*0032*/ 	.short	0x0101


	//----- nvinfo : EIATTR_VRC_CTA_INIT_COUNT
	.align		4
        /*0034*/ 	.byte	0x02, 0x4a
	.zero		1
	.zero		1


	//----- nvinfo : EIATTR_EXIT_INSTR_OFFSETS
	.align		4
        /*0038*/ 	.byte	0x04, 0x1c
        /*003a*/ 	.short	(.L_19 - .L_18)


	//   ....[0]....
.L_18:
        /*003c*/ 	.word	0x000000a0


	//   ....[1]....
        /*0040*/ 	.word	0x00000110


	//   ....[2]....
        /*0044*/ 	.word	0x00000140


	//----- nvinfo : EIATTR_CBANK_PARAM_SIZE
	.align		4
.L_19:
        /*0048*/ 	.byte	0x03, 0x19
        /*004a*/ 	.short	0x000c


	//----- nvinfo : EIATTR_PARAM_CBANK
	.align		4
        /*004c*/ 	.byte	0x04, 0x0a
        /*004e*/ 	.short	(.L_21 - .L_20)
	.align		4
.L_20:
        /*0050*/ 	.word	index@(.nv.constant0._Z10even_phasePii)
        /*0054*/ 	.short	0x0380
        /*0056*/ 	.short	0x000c


	//----- nvinfo : EIATTR_SW_WAR
	.align		4
.L_21:
        /*0058*/ 	.byte	0x04, 0x36
        /*005a*/ 	.short	(.L_23 - .L_22)
.L_22:
        /*005c*/ 	.word	0x00000008
.L_23:


//--------------------- .nv.info._Z9odd_phasePii  --------------------------
	.section	.nv.info._Z9odd_phasePii,"",@"SHT_CUDA_INFO"
	.sectionflags	@""
	.align	4


	//----- nvinfo : EIATTR_CUDA_API_VERSION
	.align		4
        /*0000*/ 	.byte	0x04, 0x37
        /*0002*/ 	.short	(.L_25 - .L_24)
.L_24:
        /*0004*/ 	.word	0x00000082


	//----- nvinfo : EIATTR_KPARAM_INFO
	.align		4
.L_25:
        /*0008*/ 	.byte	0x04, 0x17
        /*000a*/ 	.short	(.L_27 - .L_26)
.L_26:
        /*000c*/ 	.word	0x00000000
        /*0010*/ 	.short	0x0001
        /*0012*/ 	.short	0x0008
        /*0014*/ 	.byte	0x00, 0xf0, 0x11, 0x00


	//----- nvinfo : EIATTR_KPARAM_INFO
	.align		4
.L_27:
        /*0018*/ 	.byte	0x04, 0x17
        /*001a*/ 	.short	(.L_29 - .L_28)
.L_28:
        /*001c*/ 	.word	0x00000000
        /*0020*/ 	.short	0x0000
        /*0022*/ 	.short	0x0000
        /*0024*/ 	.byte	0x00, 0xf5, 0x21, 0x00


	//----- nvinfo : EIATTR_SPARSE_MMA_MASK
	.align		4
.L_29:
        /*0028*/ 	.byte	0x03, 0x50
        /*002a*/ 	.short	0x0000


	//----- nvinfo : EIATTR_MAXREG_COUNT
	.align		4
        /*002c*/ 	.byte	0x03, 0x1b
        /*002e*/ 	.short	0x00ff


	//----- nvinfo : EIATTR_MERCURY_ISA_VERSION
	.align		4
        /*0030*/ 	.byte	0x03, 0x5f
        /*0032*/ 	.short	0x0101


	//----- nvinfo : EIATTR_VRC_CTA_INIT_COUNT
	.align		4
        /*0034*/ 	.byte	0x02, 0x4a
	.zero		1
	.zero		1


	//----- nvinfo : EIATTR_EXIT_INSTR_OFFSETS
	.align		4
        /*0038*/ 	.byte	0x04, 0x1c
        /*003a*/ 	.short	(.L_31 - .L_30)


	//   ....[0]....
.L_30:
        /*003c*/ 	.word	0x000000a0


	//   ....[1]....
        /*0040*/ 	.word	0x00000110


	//   ....[2]....
        /*0044*/ 	.word	0x00000140


	//----- nvinfo : EIATTR_CBANK_PARAM_SIZE
	.align		4
.L_31:
        /*0048*/ 	.byte	0x03, 0x19
        /*004a*/ 	.short	0x000c


	//----- nvinfo : EIATTR_PARAM_CBANK
	.align		4
        /*004c*/ 	.byte	0x04, 0x0a
        /*004e*/ 	.short	(.L_33 - .L_32)
	.align		4
.L_32:
        /*0050*/ 	.word	index@(.nv.constant0._Z9odd_phasePii)
        /*0054*/ 	.short	0x0380
        /*0056*/ 	.short	0x000c


	//----- nvinfo : EIATTR_SW_WAR
	.align		4
.L_33:
        /*0058*/ 	.byte	0x04, 0x36
        /*005a*/ 	.short	(.L_35 - .L_34)
.L_34:
        /*005c*/ 	.word	0x00000008
.L_35:


//--------------------- .nv.callgraph             --------------------------
	.section	.nv.callgraph,"",@"SHT_CUDA_CALLGRAPH"
	.align	4
	.sectionentsize	8
	.align		4
        /*0000*/ 	.word	0x00000000
	.align		4
        /*0004*/ 	.word	0xffffffff
	.align		4
        /*0008*/ 	.word	0x00000000
	.align		4
        /*000c*/ 	.word	0xfffffffe
	.align		4
        /*0010*/ 	.word	0x00000000
	.align		4
        /*0014*/ 	.word	0xfffffffd
	.align		4
        /*0018*/ 	.word	0x00000000
	.align		4
        /*001c*/ 	.word	0xfffffffc


//--------------------- .text._Z10even_phasePii   --------------------------
	.section	.text._Z10even_phasePii,"ax",@progbits
	.align	128
        .global         _Z10even_phasePii
        .type           _Z10even_phasePii,@function
        .size           _Z10even_phasePii,(.L_x_2 - _Z10even_phasePii)
        .other          _Z10even_phasePii,@"STO_CUDA_ENTRY STV_DEFAULT"
_Z10even_phasePii:
.text._Z10even_phasePii:
[----:B------:R-:W-:Y:S01]  /*0000*/  LDC R1, c[0x0][0x37c] ;  /* 0x0000df00ff017b82 */ /* 0x000fe20000000800 */
[----:B------:R-:W0:Y:S07]  /*0010*/  S2R R0, SR_TID.X ;  /* 0x0000000000007919 */ /* 0x000e2e0000002100 */
[----:B------:R-:W0:Y:S01]  /*0020*/  S2UR UR5, SR_CTAID.X ;  /* 0x00000000000579c3 */ /* 0x000e220000002500 */
[----:B------:R-:W1:Y:S07]  /*0030*/  LDCU UR4, c[0x0][0x388] ;  /* 0x00007100ff0477ac */ /* 0x000e6e0008000800 */
[----:B------:R-:W0:Y:S01]  /*0040*/  LDC R5, c[0x0][0x360] ;  /* 0x0000d800ff057b82 */ /* 0x000e220000000800 */
[----:B-1----:R-:W-:Y:S01]  /*0050*/  UIADD3 UR4, UPT, UPT, UR4, -0x1, URZ ;  /* 0xffffffff04047890 */ /* 0x002fe2000fffe0ff */
[----:B0-----:R-:W-:-:S05]  /*0060*/  IMAD R5, R5, UR5, R0 ;  /* 0x0000000505057c24 */ /* 0x001fca000f8e0200 */
[C---:B------:R-:W-:Y:S02]  /*0070*/  ISETP.GE.AND P0, PT, R5.reuse, UR4, PT ;  /* 0x0000000405007c0c */ /* 0x040fe4000bf06270 */
[----:B------:R-:W-:-:S04]  /*0080*/  LOP3.LUT R0, R5, 0x1, RZ, 0xc0, !PT ;  /* 0x0000000105007812 */ /* 0x000fc800078ec0ff */
[----:B------:R-:W-:-:S13]  /*0090*/  ISETP.EQ.U32.OR P0, PT, R0, 0x1, P0 ;  /* 0x000000010000780c */ /* 0x000fda0000702470 */
[----:B------:R-:W-:Y:S05]  /*00a0*/  @P0 EXIT ;  /* 0x000000000000094d */ /* 0x000fea0003800000 */
[----:B------:R-:W0:Y:S01]  /*00b0*/  LDC.64 R2, c[0x0][0x380] ;  /* 0x0000e000ff027b82 */ /* 0x000e220000000a00 */
[----:B------:R-:W1:Y:S01]  /*00c0*/  LDCU.64 UR4, c[0x0][0x358] ;  /* 0x00006b00ff0477ac */ /* 0x000e620008000a00 */
[----:B0-----:R-:W-:-:S05]  /*00d0*/  IMAD.WIDE R2, R5, 0x4, R2 ;  /* 0x0000000405027825 */ /* 0x001fca00078e0202 */
[----:B-1----:R-:W2:Y:S04]  /*00e0*/  LDG.E R5, desc[UR4][R2.64] ;  /* 0x0000000402057981 */ /* 0x002ea8000c1e1900 */
[----:B------:R-:W2:Y:S02]  /*00f0*/  LDG.E R0, desc[UR4][R2.64+0x4] ;  /* 0x0000040402007981 */ /* 0x000ea4000c1e1900 */
[----:B--2---:R-:W-:-:S13]  /*0100*/  ISETP.GT.AND P0, PT, R5, R0, PT ;  /* 0x000000000500720c */ /* 0x004fda0003f04270 */
[----:B------:R-:W-:Y:S05]  /*0110*/  @!P0 EXIT ;  /* 0x000000000000894d */ /* 0x000fea0003800000 */
[----:B------:R-:W-:Y:S04]  /*0120*/  STG.E desc[UR4][R2.64], R0 ;  /* 0x0000000002007986 */ /* 0x000fe8000c101904 */
[----:B------:R-:W-:Y:S01]  /*0130*/  STG.E desc[UR4][R2.64+0x4], R5 ;  /* 0x0000040502007986 */ /* 0x000fe2000c101904 */
[----:B------:R-:W-:Y:S05]  /*0140*/  EXIT ;  /* 0x000000000000794d */ /* 0x000fea0003800000 */
.L_x_0:
[----:B------:R-:W-:-:S00]  /*0150*/  BRA `(.L_x_0) ;  /* 0xfffffffc00fc7947 */ /* 0x000fc0000383ffff */
[----:B------:R-:W-:-:S00]  /*0160*/  NOP ;  /* 0x0000000000007918 */ /* 0x000fc00000000000 */
        /* <DEDUP_REMOVED lines=9> */
.L_x_2:


//--------------------- .text._Z9odd_phasePii     --------------------------
	.section	.text._Z9odd_phasePii,"ax",@progbits
	.align	128
        .global         _Z9odd_phasePii
        .type           _Z9odd_phasePii,@function
        .size           _Z9odd_phasePii,(.L_x_3 - _Z9odd_phasePii)
        .other          _Z9odd_phasePii,@"STO_CUDA_ENTRY STV_DEFAULT"
_Z9odd_phasePii:
.text._Z9odd_phasePii:
        /* <DEDUP_REMOVED lines=9> */
[----:B------:R-:W-:-:S13]  /*0090*/  ISETP.NE.OR P0, PT, R0, 0x1, P0 ;  /* 0x000000010000780c */ /* 0x000fda0000705670 */
[----:B------:R-:W-:Y:S05]  /*00a0*/  @P0 EXIT ;  /* 0x000000000000094d */ /* 0x000fea0003800000 */
[----:B------:R-:W0:Y:S01]  /*00b0*/  LDC.64 R2, c[0x0][0x380] ;  /* 0x0000e000ff027b82 */ /* 0x000e220000000a00 */
[----:B------:R-:W1:Y:S01]  /*00c0*/  LDCU.64 UR4, c[0x0][0x358] ;  /* 0x00006b00ff0477ac */ /* 0x000e620008000a00 */
[----:B0-----:R-:W-:-:S05]  /*00d0*/  IMAD.WIDE.U32 R2, R5, 0x4, R2 ;  /* 0x0000000405027825 */ /* 0x001fca00078e0002 */
[----:B-1----:R-:W2:Y:S04]  /*00e0*/  LDG.E R5, desc[UR4][R2.64] ;  /* 0x0000000402057981 */ /* 0x002ea8000c1e1900 */
[----:B------:R-:W2:Y:S02]  /*00f0*/  LDG.E R0, desc[UR4][R2.64+0x4] ;  /* 0x0000040402007981 */ /* 0x000ea4000c1e1900 */
[----:B--2---:R-:W-:-:S13]  /*0100*/  ISETP.GT.AND P0, PT, R5, R0, PT ;  /* 0x000000000500720c */ /* 0x004fda0003f04270 */
[----:B------:R-:W-:Y:S05]  /*0110*/  @!P0 EXIT ;  /* 0x000000000000894d */ /* 0x000fea0003800000 */
[----:B------:R-:W-:Y:S04]  /*0120*/  STG.E desc[UR4][R2.64], R0 ;  /* 0x0000000002007986 */ /* 0x000fe8000c101904 */
[----:B------:R-:W-:Y:S01]  /*0130*/  STG.E desc[UR4][R2.64+0x4], R5 ;  /* 0x0000040502007986 */ /* 0x000fe2000c101904 */
[----:B------:R-:W-:Y:S05]  /*0140*/  EXIT ;  /* 0x000000000000794d */ /* 0x000fea0003800000 */
.L_x_1:
        /* <DEDUP_REMOVED lines=11> */
.L_x_3:


//--------------------- .nv.shared.reserved.0     --------------------------
	.section	.nv.shared.reserved.0,"aw",@nobits
	.weak		__nv_reservedSMEM_offset_0_alias
	.size		__nv_reservedSMEM_offset_0_alias, 0, 64
	.other		__nv_reservedSMEM_offset_0_alias,@"STO_CUDA_RESERVED_SHARED STV_DEFAULT"
__nv_reservedSMEM_offset_0_alias:
	.zero		0
	.zero		64


//--------------------- .nv.constant0._Z10even_phasePii --------------------------
	.section	.nv.constant0._Z10even_phasePii,"a",@progbits
	.sectionflags	@""
	.align	4
.nv.constant0._Z10even_phasePii:
	.zero		908


//--------------------- .nv.constant0._Z9odd_phasePii --------------------------
	.section	.nv.constant0._Z9odd_phasePii,"a",@progbits
	.sectionflags	@""
	.align	4
.nv.constant0._Z9odd_phasePii:
	.zero		908


//--------------------- SYMBOLS --------------------------

	.type		.nv.reservedSmem.offset0,@object
	.size		.nv.reservedSmem.offset0,0x4
